//
// Generated by NVIDIA NVVM Compiler
//
// Compiler Build ID: CL-36424714
// Cuda compilation tools, release 13.0, V13.0.88
// Based on NVVM 20.0.0
//

.version 9.0
.target sm_100
.address_size 64

	// .globl	_Z8ldmatrixPt
.extern .func  (.param .b32 func_retval0) vprintf
(
	.param .b64 vprintf_param_0,
	.param .b64 vprintf_param_1
)
;
// _ZZ8ldmatrixPtE4smem has been demoted
.global .align 1 .b8 $str[22] = {37, 100, 32, 45, 62, 32, 37, 100, 32, 32, 37, 100, 32, 32, 32, 37, 100, 32, 32, 32, 10};

.visible .entry _Z8ldmatrixPt(
	.param .u64 .ptr .align 1 _Z8ldmatrixPt_param_0
)
{
	.local .align 16 .b8 	__local_depot0[16];
	.reg .b64 	%SP;
	.reg .b64 	%SPL;
	.reg .pred 	%p<7>;
	.reg .b16 	%rs<25>;
	.reg .b32 	%r<66>;
	.reg .b64 	%rd<5>;
	// demoted variable
	.shared .align 2 .b8 _ZZ8ldmatrixPtE4smem[256];
	mov.u64 	%SPL, __local_depot0;
	cvta.local.u64 	%SP, %SPL;
	mov.u32 	%r1, %tid.x;
	setp.gt.u32 	%p1, %r1, 63;
	@%p1 bra 	$L__BB0_7;
	mov.u32 	%r2, %ntid.x;
	add.s32 	%r20, %r1, %r2;
	max.u32 	%r21, %r20, 64;
	setp.lt.u32 	%p2, %r20, 64;
	selp.u32 	%r22, 1, 0, %p2;
	add.s32 	%r23, %r20, %r22;
	sub.s32 	%r24, %r21, %r23;
	div.u32 	%r25, %r24, %r2;
	add.s32 	%r3, %r25, %r22;
	and.b32  	%r26, %r3, 3;
	setp.eq.s32 	%p3, %r26, 3;
	mov.u32 	%r65, %r1;
	@%p3 bra 	$L__BB0_4;
	add.s32 	%r27, %r3, 1;
	and.b32  	%r28, %r27, 3;
	shl.b32 	%r29, %r1, 1;
	mov.u32 	%r30, _ZZ8ldmatrixPtE4smem;
	add.s32 	%r31, %r29, %r30;
	add.s32 	%r62, %r31, 128;
	shl.b32 	%r5, %r2, 1;
	cvt.u16.u32 	%rs22, %r1;
	cvt.u16.u32 	%rs2, %r2;
	neg.s32 	%r61, %r28;
	mad.lo.s32 	%r65, %r2, %r28, %r1;
$L__BB0_3:
	.pragma "nounroll";
	st.shared.u16 	[%r62+-128], %rs22;
	add.s16 	%rs14, %rs22, 64;
	st.shared.u16 	[%r62], %rs14;
	add.s32 	%r62, %r62, %r5;
	add.s16 	%rs22, %rs22, %rs2;
	add.s32 	%r61, %r61, 1;
	setp.ne.s32 	%p4, %r61, 0;
	@%p4 bra 	$L__BB0_3;
$L__BB0_4:
	setp.lt.u32 	%p5, %r3, 3;
	@%p5 bra 	$L__BB0_7;
	cvt.u16.u32 	%rs15, %r2;
	shl.b16 	%rs5, %rs15, 1;
	cvt.u16.u32 	%rs24, %r65;
	shl.b16 	%rs7, %rs15, 2;
	mul.lo.s16 	%rs8, %rs15, 3;
	add.s32 	%r32, %r2, %r65;
	cvt.u16.u32 	%rs23, %r32;
	shl.b32 	%r33, %r65, 1;
	mov.u32 	%r34, _ZZ8ldmatrixPtE4smem;
	add.s32 	%r64, %r34, %r33;
	shl.b32 	%r14, %r2, 3;
	shl.b32 	%r15, %r2, 1;
$L__BB0_6:
	st.shared.u16 	[%r64], %rs24;
	add.s16 	%rs16, %rs24, 64;
	st.shared.u16 	[%r64+128], %rs16;
	add.s32 	%r35, %r65, %r2;
	add.s32 	%r36, %r64, %r15;
	st.shared.u16 	[%r36], %rs23;
	add.s16 	%rs17, %rs23, 64;
	st.shared.u16 	[%r36+128], %rs17;
	add.s32 	%r37, %r35, %r2;
	add.s16 	%rs18, %rs5, %rs24;
	add.s32 	%r38, %r36, %r15;
	st.shared.u16 	[%r38], %rs18;
	add.s16 	%rs19, %rs18, 64;
	st.shared.u16 	[%r38+128], %rs19;
	add.s32 	%r39, %r37, %r2;
	add.s16 	%rs20, %rs8, %rs24;
	add.s32 	%r40, %r38, %r15;
	st.shared.u16 	[%r40], %rs20;
	add.s16 	%rs21, %rs20, 64;
	st.shared.u16 	[%r40+128], %rs21;
	add.s32 	%r65, %r39, %r2;
	add.s16 	%rs24, %rs24, %rs7;
	add.s16 	%rs23, %rs23, %rs7;
	add.s32 	%r64, %r64, %r14;
	setp.lt.u32 	%p6, %r65, 64;
	@%p6 bra 	$L__BB0_6;
$L__BB0_7:
	shl.b32 	%r44, %r1, 4;
	and.b32  	%r45, %r44, 128;
	and.b32  	%r46, %r44, 112;
	mov.u32 	%r47, _ZZ8ldmatrixPtE4smem;
	add.s32 	%r48, %r45, %r47;
	add.s32 	%r43, %r48, %r46;
	add.u64 	%rd1, %SP, 0;
	add.u64 	%rd2, %SPL, 0;
	bar.sync 	0;
	// begin inline asm
	ldmatrix.sync.aligned.m8n8.x2.shared.b16 {%r41, %r42}, [%r43];
	// end inline asm
	bar.sync 	0;
	shr.u32 	%r49, %r41, 16;
	shl.b32 	%r50, %r1, 2;
	add.s32 	%r51, %r47, %r50;
	ld.shared.u16 	%r52, [%r51];
	and.b32  	%r53, %r41, 65535;
	st.local.v4.u32 	[%rd2], {%r1, %r52, %r53, %r49};
	mov.u64 	%rd3, $str;
	cvta.global.u64 	%rd4, %rd3;
	{ // callseq 0, 0
	.param .b64 param0;
	st.param.b64 	[param0], %rd4;
	.param .b64 param1;
	st.param.b64 	[param1], %rd1;
	.param .b32 retval0;
	call.uni (retval0), 
	vprintf, 
	(
	param0, 
	param1
	);
	ld.param.b32 	%r54, [retval0];
	} // callseq 0
	shr.u32 	%r56, %r42, 16;
	ld.shared.u16 	%r57, [%r51+128];
	and.b32  	%r58, %r42, 65535;
	st.local.v4.u32 	[%rd2], {%r1, %r57, %r58, %r56};
	{ // callseq 1, 0
	.param .b64 param0;
	st.param.b64 	[param0], %rd4;
	.param .b64 param1;
	st.param.b64 	[param1], %rd1;
	.param .b32 retval0;
	call.uni (retval0), 
	vprintf, 
	(
	param0, 
	param1
	);
	ld.param.b32 	%r59, [retval0];
	} // callseq 1
	ret;

}


// ===== COMPILED SASS (sm_100) =====

	.target	sm_100

	.elftype	@"ET_EXEC"


//--------------------- .note.nv.tkinfo           --------------------------
	.section	.note.nv.tkinfo,"",@"SHT_NOTE"
	.sectionflags	@"SHF_NOTE_NV_TKINFO"
	.tkinfo
        /*0018*/ 	.word	0x00000002
        /*0030*/ 	.string	""
        /*0030*/ 	.string	"ptxas"
        /*0030*/ 	.string	"Cuda compilation tools, release 13.0, V13.0.88"
        /*0030*/ 	.string	"Build cuda_13.0.r13.0/compiler.36424714_0"
        /*0030*/ 	.string	"-arch sm_100 -m 64 "



//--------------------- .note.nv.cuinfo           --------------------------
	.section	.note.nv.cuinfo,"",@"SHT_NOTE"
	.sectionflags	@"SHF_NOTE_NV_CUINFO"
        /*0018*/ 	.short	0x0002
        /*001a*/ 	.short	0x0064
        /*001c*/ 	.short	0x0082
	.zero		2


//--------------------- .nv.info                  --------------------------
	.section	.nv.info,"",@"SHT_CUDA_INFO"
	.align	4


	//----- nvinfo : EIATTR_REGCOUNT
	.align		4
        /*0000*/ 	.byte	0x04, 0x2f
        /*0002*/ 	.short	(.L_2 - .L_1)
	.align		4
.L_1:
        /*0004*/ 	.word	index@(_Z8ldmatrixPt)
        /*0008*/ 	.word	0x0000001d


	//----- nvinfo : EIATTR_FRAME_SIZE
	.align		4
.L_2:
        /*000c*/ 	.byte	0x04, 0x11
        /*000e*/ 	.short	(.L_4 - .L_3)
	.align		4
.L_3:
        /*0010*/ 	.word	index@(_Z8ldmatrixPt)
        /*0014*/ 	.word	0x00000010


	//----- nvinfo : EIATTR_MIN_STACK_SIZE
	.align		4
.L_4:
        /*0018*/ 	.byte	0x04, 0x12
        /*001a*/ 	.short	(.L_6 - .L_5)
	.align		4
.L_5:
        /*001c*/ 	.word	index@(_Z8ldmatrixPt)
        /*0020*/ 	.word	0x00000010
.L_6:


//--------------------- .nv.compat                --------------------------
	.section	.nv.compat,"",@"SHT_CUDA_COMPAT_INFO"
	.align	4
        /*0000*/ 	.byte	0x02, 0x09, 0x00, 0x00, 0x02, 0x02, 0x01, 0x00, 0x02, 0x05, 0x05, 0x00, 0x03, 0x07, 0x01, 0x01
        /*0010*/ 	.byte	0x02, 0x03, 0x00, 0x00, 0x02, 0x06, 0x01, 0x00, 0x04, 0x0b, 0x08, 0x00, 0x09, 0x00, 0x00, 0x00
        /*0020*/ 	.byte	0x00, 0x00, 0x00, 0x00


//--------------------- .nv.info._Z8ldmatrixPt    --------------------------
	.section	.nv.info._Z8ldmatrixPt,"",@"SHT_CUDA_INFO"
	.sectionflags	@""
	.align	4


	//----- nvinfo : EIATTR_CUDA_API_VERSION
	.align		4
        /*0000*/ 	.byte	0x04, 0x37
        /*0002*/ 	.short	(.L_8 - .L_7)
.L_7:
        /*0004*/ 	.word	0x00000082


	//----- nvinfo : EIATTR_KPARAM_INFO
	.align		4
.L_8:
        /*0008*/ 	.byte	0x04, 0x17
        /*000a*/ 	.short	(.L_10 - .L_9)
.L_9:
        /*000c*/ 	.word	0x00000000
        /*0010*/ 	.short	0x0000
        /*0012*/ 	.short	0x0000
        /*0014*/ 	.byte	0x00, 0xf5, 0x21, 0x00


	//----- nvinfo : EIATTR_SPARSE_MMA_MASK
	.align		4
.L_10:
        /*0018*/ 	.byte	0x03, 0x50
        /*001a*/ 	.short	0x0000


	//----- nvinfo : EIATTR_MAXREG_COUNT
	.align		4
        /*001c*/ 	.byte	0x03, 0x1b
        /*001e*/ 	.short	0x00ff


	//----- nvinfo : EIATTR_NUM_BARRIERS
	.align		4
        /*0020*/ 	.byte	0x02, 0x4c
        /*0022*/ 	.byte	0x01
	.zero		1


	//----- nvinfo : EIATTR_EXTERNS
	.align		4
        /*0024*/ 	.byte	0x04, 0x0f
        /*0026*/ 	.short	(.L_12 - .L_11)


	//   ....[0]....
	.align		4
.L_11:
        /*0028*/ 	.word	index@(vprintf)


	//----- nvinfo : EIATTR_MERCURY_ISA_VERSION
	.align		4
.L_12:
        /*002c*/ 	.byte	0x03, 0x5f
        /*002e*/ 	.short	0x0101


	//----- nvinfo : EIATTR_VRC_CTA_INIT_COUNT
	.align		4
        /*0030*/ 	.byte	0x02, 0x4a
	.zero		1
	.zero		1


	//----- nvinfo : EIATTR_SYSCALL_OFFSETS
	.align		4
        /*0034*/ 	.byte	0x04, 0x46
        /*0036*/ 	.short	(.L_14 - .L_13)


	//   ....[0]....
.L_13:
        /*0038*/ 	.word	0x00000760


	//   ....[1]....
        /*003c*/ 	.word	0x00000820


	//----- nvinfo : EIATTR_EXIT_INSTR_OFFSETS
	.align		4
.L_14:
        /*0040*/ 	.byte	0x04, 0x1c
        /*0042*/ 	.short	(.L_16 - .L_15)


	//   ....[0]....
.L_15:
        /*0044*/ 	.word	0x00000830


	//----- nvinfo : EIATTR_CRS_STACK_SIZE
	.align		4
.L_16:
        /*0048*/ 	.byte	0x04, 0x1e
        /*004a*/ 	.short	(.L_18 - .L_17)
.L_17:
        /*004c*/ 	.word	0x00000000


	//----- nvinfo : EIATTR_CBANK_PARAM_SIZE
	.align		4
.L_18:
        /*0050*/ 	.byte	0x03, 0x19
        /*0052*/ 	.short	0x0008


	//----- nvinfo : EIATTR_PARAM_CBANK
	.align		4
        /*0054*/ 	.byte	0x04, 0x0a
        /*0056*/ 	.short	(.L_20 - .L_19)
	.align		4
.L_19:
        /*0058*/ 	.word	index@(.nv.constant0._Z8ldmatrixPt)
        /*005c*/ 	.short	0x0380
        /*005e*/ 	.short	0x0008


	//----- nvinfo : EIATTR_SW_WAR
	.align		4
.L_20:
        /*0060*/ 	.byte	0x04, 0x36
        /*0062*/ 	.short	(.L_22 - .L_21)
.L_21:
        /*0064*/ 	.word	0x00000008
.L_22:


//--------------------- .nv.callgraph             --------------------------
	.section	.nv.callgraph,"",@"SHT_CUDA_CALLGRAPH"
	.align	4
	.sectionentsize	8
	.align		4
        /*0000*/ 	.word	0x00000000
	.align		4
        /*0004*/ 	.word	0xffffffff
	.align		4
        /*0008*/ 	.word	index@(_Z8ldmatrixPt)
	.align		4
        /*000c*/ 	.word	index@(vprintf)
	.align		4
        /*0010*/ 	.word	0x00000000
	.align		4
        /*0014*/ 	.word	0xfffffffe
	.align		4
        /*0018*/ 	.word	0x00000000
	.align		4
        /*001c*/ 	.word	0xfffffffd
	.align		4
        /*0020*/ 	.word	0x00000000
	.align		4
        /*0024*/ 	.word	0xfffffffc


//--------------------- .nv.constant4             --------------------------
	.section	.nv.constant4,"a",@progbits
	.align	8
	.align		8
.nv.constant4:
        /*0000*/ 	.dword	vprintf
	.align		8
        /*0008*/ 	.dword	$str


//--------------------- .text._Z8ldmatrixPt       --------------------------
	.section	.text._Z8ldmatrixPt,"ax",@progbits
	.align	128
        .global         _Z8ldmatrixPt
        .type           _Z8ldmatrixPt,@function
        .size           _Z8ldmatrixPt,(.L_x_9 - _Z8ldmatrixPt)
        .other          _Z8ldmatrixPt,@"STO_CUDA_ENTRY STV_DEFAULT"
_Z8ldmatrixPt:
.text._Z8ldmatrixPt:
[----:B------:R-:W0:Y:S01]  /*0000*/  LDC R1, c[0x0][0x37c] ;  /* 0x0000df00ff017b82 */ /* 0x000e220000000800 */
[----:B------:R-:W1:Y:S01]  /*0010*/  S2R R16, SR_TID.X ;  /* 0x0000000000107919 */ /* 0x000e620000002100 */
[----:B------:R-:W2:Y:S01]  /*0020*/  LDCU UR4, c[0x0][0x2f8] ;  /* 0x00005f00ff0477ac */ /* 0x000ea20008000800 */
[----:B0-----:R-:W-:Y:S01]  /*0030*/  VIADD R1, R1, 0xfffffff0 ;  /* 0xfffffff001017836 */ /* 0x001fe20000000000 */
[----:B------:R-:W-:Y:S01]  /*0040*/  BSSY.RECONVERGENT B0, `(.L_x_0) ;  /* 0x000005a000007945 */ /* 0x000fe20003800200 */
[----:B------:R-:W0:Y:S03]  /*0050*/  LDCU UR5, c[0x0][0x2fc] ;  /* 0x00005f80ff0577ac */ /* 0x000e260008000800 */
[----:B--2---:R-:W-:-:S05]  /*0060*/  IADD3 R26, P1, PT, R1, UR4, RZ ;  /* 0x00000004011a7c10 */ /* 0x004fca000ff3e0ff */
[----:B0-----:R-:W-:Y:S01]  /*0070*/  IMAD.X R23, RZ, RZ, UR5, P1 ;  /* 0x00000005ff177e24 */ /* 0x001fe200088e06ff */
[----:B-1----:R-:W-:-:S13]  /*0080*/  ISETP.GT.U32.AND P0, PT, R16, 0x3f, PT ;  /* 0x0000003f1000780c */ /* 0x002fda0003f04070 */
[----:B------:R-:W-:Y:S05]  /*0090*/  @P0 BRA `(.L_x_1) ;  /* 0x0000000400500947 */ /* 0x000fea0003800000 */
[----:B------:R-:W0:Y:S01]  /*00a0*/  LDC R3, c[0x0][0x360] ;  /* 0x0000d800ff037b82 */ /* 0x000e220000000800 */
[----:B------:R-:W-:Y:S01]  /*00b0*/  BSSY.RECONVERGENT B1, `(.L_x_2) ;  /* 0x0000031000017945 */ /* 0x000fe20003800200 */
[----:B0-----:R-:W0:Y:S01]  /*00c0*/  I2F.U32.RP R6, R3 ;  /* 0x0000000300067306 */ /* 0x001e220000209000 */
[----:B------:R-:W-:Y:S01]  /*00d0*/  IMAD.IADD R0, R16, 0x1, R3 ;  /* 0x0000000110007824 */ /* 0x000fe200078e0203 */
[----:B------:R-:W-:-:S04]  /*00e0*/  ISETP.NE.U32.AND P2, PT, R3, RZ, PT ;  /* 0x000000ff0300720c */ /* 0x000fc80003f45070 */
[C---:B------:R-:W-:Y:S02]  /*00f0*/  ISETP.GE.U32.AND P0, PT, R0.reuse, 0x40, PT ;  /* 0x000000400000780c */ /* 0x040fe40003f06070 */
[----:B------:R-:W-:Y:S01]  /*0100*/  VIMNMX.U32 R7, PT, PT, R0, 0x40, !PT ;  /* 0x0000004000077848 */ /* 0x000fe20007fe0000 */
[----:B0-----:R-:W0:Y:S02]  /*0110*/  MUFU.RCP R6, R6 ;  /* 0x0000000600067308 */ /* 0x001e240000001000 */
[----:B0-----:R-:W-:-:S06]  /*0120*/  VIADD R4, R6, 0xffffffe ;  /* 0x0ffffffe06047836 */ /* 0x001fcc0000000000 */
[----:B------:R0:W1:Y:S02]  /*0130*/  F2I.FTZ.U32.TRUNC.NTZ R5, R4 ;  /* 0x0000000400057305 */ /* 0x000064000021f000 */
[----:B0-----:R-:W-:Y:S02]  /*0140*/  IMAD.MOV.U32 R4, RZ, RZ, RZ ;  /* 0x000000ffff047224 */ /* 0x001fe400078e00ff */
[----:B-1----:R-:W-:-:S04]  /*0150*/  IMAD.MOV R2, RZ, RZ, -R5 ;  /* 0x000000ffff027224 */ /* 0x002fc800078e0a05 */
[----:B------:R-:W-:Y:S01]  /*0160*/  IMAD R9, R2, R3, RZ ;  /* 0x0000000302097224 */ /* 0x000fe200078e02ff */
[----:B------:R-:W-:-:S03]  /*0170*/  SEL R2, RZ, 0x1, P0 ;  /* 0x00000001ff027807 */ /* 0x000fc60000000000 */
[----:B------:R-:W-:Y:S01]  /*0180*/  IMAD.HI.U32 R5, R5, R9, R4 ;  /* 0x0000000905057227 */ /* 0x000fe200078e0004 */
[----:B------:R-:W-:-:S05]  /*0190*/  IADD3 R0, PT, PT, R7, -R0, -R2 ;  /* 0x8000000007007210 */ /* 0x000fca0007ffe802 */
[----:B------:R-:W-:-:S05]  /*01a0*/  IMAD.HI.U32 R5, R5, R0, RZ ;  /* 0x0000000005057227 */ /* 0x000fca00078e00ff */
[----:B------:R-:W-:-:S05]  /*01b0*/  IADD3 R4, PT, PT, -R5, RZ, RZ ;  /* 0x000000ff05047210 */ /* 0x000fca0007ffe1ff */
[----:B------:R-:W-:-:S05]  /*01c0*/  IMAD R0, R3, R4, R0 ;  /* 0x0000000403007224 */ /* 0x000fca00078e0200 */
[----:B------:R-:W-:-:S13]  /*01d0*/  ISETP.GE.U32.AND P0, PT, R0, R3, PT ;  /* 0x000000030000720c */ /* 0x000fda0003f06070 */
[----:B------:R-:W-:Y:S02]  /*01e0*/  @P0 IMAD.IADD R0, R0, 0x1, -R3 ;  /* 0x0000000100000824 */ /* 0x000fe400078e0a03 */
[----:B------:R-:W-:-:S03]  /*01f0*/  @P0 VIADD R5, R5, 0x1 ;  /* 0x0000000105050836 */ /* 0x000fc60000000000 */
[----:B------:R-:W-:-:S13]  /*0200*/  ISETP.GE.U32.AND P1, PT, R0, R3, PT ;  /* 0x000000030000720c */ /* 0x000fda0003f26070 */
[----:B------:R-:W-:Y:S01]  /*0210*/  @P1 VIADD R5, R5, 0x1 ;  /* 0x0000000105051836 */ /* 0x000fe20000000000 */
[----:B------:R-:W-:-:S05]  /*0220*/  @!P2 LOP3.LUT R5, RZ, R3, RZ, 0x33, !PT ;  /* 0x00000003ff05a212 */ /* 0x000fca00078e33ff */
[----:B------:R-:W-:-:S05]  /*0230*/  IMAD.IADD R2, R2, 0x1, R5 ;  /* 0x0000000102027824 */ /* 0x000fca00078e0205 */
[C---:B------:R-:W-:Y:S02]  /*0240*/  LOP3.LUT R0, R2.reuse, 0x3, RZ, 0xc0, !PT ;  /* 0x0000000302007812 */ /* 0x040fe400078ec0ff */
[----:B------:R-:W-:Y:S02]  /*0250*/  ISETP.GE.U32.AND P1, PT, R2, 0x3, PT ;  /* 0x000000030200780c */ /* 0x000fe40003f26070 */
[----:B------:R-:W-:Y:S01]  /*0260*/  ISETP.NE.AND P0, PT, R0, 0x3, PT ;  /* 0x000000030000780c */ /* 0x000fe20003f05270 */
[----:B------:R-:W-:-:S12]  /*0270*/  IMAD.MOV.U32 R0, RZ, RZ, R16 ;  /* 0x000000ffff007224 */ /* 0x000fd800078e0010 */
[----:B------:R-:W-:Y:S05]  /*0280*/  @!P0 BRA `(.L_x_3) ;  /* 0x00000000004c8947 */ /* 0x000fea0003800000 */
[----:B------:R-:W0:Y:S01]  /*0290*/  S2UR UR5, SR_CgaCtaId ;  /* 0x00000000000579c3 */ /* 0x000e220000008800 */
[----:B------:R-:W-:Y:S01]  /*02a0*/  UMOV UR4, 0x400 ;  /* 0x0000040000047882 */ /* 0x000fe20000000000 */
[----:B------:R-:W-:Y:S02]  /*02b0*/  IADD3 R2, PT, PT, R2, 0x1, RZ ;  /* 0x0000000102027810 */ /* 0x000fe40007ffe0ff */
[----:B------:R-:W-:Y:S02]  /*02c0*/  PRMT R5, R16, 0x7610, R5 ;  /* 0x0000761010057816 */ /* 0x000fe40000000005 */
[----:B------:R-:W-:-:S05]  /*02d0*/  LOP3.LUT R2, R2, 0x3, RZ, 0xc0, !PT ;  /* 0x0000000302027812 */ /* 0x000fca00078ec0ff */
[----:B------:R-:W-:Y:S02]  /*02e0*/  IMAD R0, R2, R3, R16 ;  /* 0x0000000302007224 */ /* 0x000fe400078e0210 */
[----:B------:R-:W-:Y:S01]  /*02f0*/  IMAD.MOV R2, RZ, RZ, -R2 ;  /* 0x000000ffff027224 */ /* 0x000fe200078e0a02 */
[----:B0-----:R-:W-:-:S06]  /*0300*/  ULEA UR4, UR5, UR4, 0x18 ;  /* 0x0000000405047291 */ /* 0x001fcc000f8ec0ff */
[----:B------:R-:W-:-:S05]  /*0310*/  LEA R4, R16, UR4, 0x1 ;  /* 0x0000000410047c11 */ /* 0x000fca000f8e08ff */
[----:B------:R-:W-:-:S07]  /*0320*/  VIADD R4, R4, 0x80 ;  /* 0x0000008004047836 */ /* 0x000fce0000000000 */
.L_x_4:
[----:B------:R-:W-:Y:S01]  /*0330*/  VIADD R2, R2, 0x1 ;  /* 0x0000000102027836 */ /* 0x000fe20000000000 */
[----:B------:R0:W-:Y:S01]  /*0340*/  STS.U16 [R4+-0x80], R5 ;  /* 0xffff800504007388 */ /* 0x0001e20000000400 */
[----:B------:R-:W-:Y:S02]  /*0350*/  VIADD R7, R5, 0x40 ;  /* 0x0000004005077836 */ /* 0x000fe40000000000 */
[C-C-:B------:R-:W-:Y:S01]  /*0360*/  IMAD.IADD R6, R3.reuse, 0x1, R5.reuse ;  /* 0x0000000103067824 */ /* 0x140fe200078e0205 */
[----:B------:R-:W-:Y:S02]  /*0370*/  ISETP.NE.AND P0, PT, R2, RZ, PT ;  /* 0x000000ff0200720c */ /* 0x000fe40003f05270 */
[----:B------:R1:W-:Y:S02]  /*0380*/  STS.U16 [R4], R7 ;  /* 0x0000000704007388 */ /* 0x0003e40000000400 */
[----:B0-----:R-:W-:Y:S02]  /*0390*/  PRMT R5, R6, 0x7610, R5 ;  /* 0x0000761006057816 */ /* 0x001fe40000000005 */
[----:B-1----:R-:W-:-:S07]  /*03a0*/  LEA R4, R3, R4, 0x1 ;  /* 0x0000000403047211 */ /* 0x002fce00078e08ff */
[----:B------:R-:W-:Y:S05]  /*03b0*/  @P0 BRA `(.L_x_4) ;  /* 0xfffffffc00dc0947 */ /* 0x000fea000383ffff */
.L_x_3:
[----:B------:R-:W-:Y:S05]  /*03c0*/  BSYNC.RECONVERGENT B1 ;  /* 0x0000000000017941 */ /* 0x000fea0003800200 */
.L_x_2:
[----:B------:R-:W-:Y:S05]  /*03d0*/  @!P1 BRA `(.L_x_1) ;  /* 0x0000000000809947 */ /* 0x000fea0003800000 */
[----:B------:R-:W0:Y:S01]  /*03e0*/  S2UR UR5, SR_CgaCtaId ;  /* 0x00000000000579c3 */ /* 0x000e220000008800 */
[----:B------:R-:W-:Y:S01]  /*03f0*/  UMOV UR4, 0x400 ;  /* 0x0000040000047882 */ /* 0x000fe20000000000 */
[----:B------:R-:W-:Y:S01]  /*0400*/  PRMT R15, R3, 0x9910, RZ ;  /* 0x00009910030f7816 */ /* 0x000fe200000000ff */
[C---:B------:R-:W-:Y:S01]  /*0410*/  IMAD.IADD R2, R0.reuse, 0x1, R3 ;  /* 0x0000000100027824 */ /* 0x040fe200078e0203 */
[----:B------:R-:W-:Y:S01]  /*0420*/  PRMT R4, R0, 0x7610, R4 ;  /* 0x0000761000047816 */ /* 0x000fe20000000004 */
[----:B0-----:R-:W-:-:S06]  /*0430*/  ULEA UR4, UR5, UR4, 0x18 ;  /* 0x0000000405047291 */ /* 0x001fcc000f8ec0ff */
[----:B------:R-:W-:-:S07]  /*0440*/  LEA R6, R0, UR4, 0x1 ;  /* 0x0000000400067c11 */ /* 0x000fce000f8e08ff */
.L_x_5:
[C---:B------:R-:W-:Y:S01]  /*0450*/  IMAD R7, R3.reuse, 0x2, R6 ;  /* 0x0000000203077824 */ /* 0x040fe200078e0206 */
[----:B------:R0:W-:Y:S01]  /*0460*/  STS.U16 [R6], R4 ;  /* 0x0000000406007388 */ /* 0x0001e20000000400 */
[C-C-:B-1----:R-:W-:Y:S01]  /*0470*/  IMAD R9, R3.reuse, 0x2, R4.reuse ;  /* 0x0000000203097824 */ /* 0x142fe200078e0204 */
[--C-:B------:R-:W-:Y:S01]  /*0480*/  IADD3 R0, PT, PT, R3, R0, R3.reuse ;  /* 0x0000000003007210 */ /* 0x100fe20007ffe003 */
[----:B------:R-:W-:Y:S01]  /*0490*/  IMAD R12, R15, 0x3, R4 ;  /* 0x000000030f0c7824 */ /* 0x000fe200078e0204 */
[C---:B------:R-:W-:Y:S01]  /*04a0*/  LEA R10, R3.reuse, R7, 0x1 ;  /* 0x00000007030a7211 */ /* 0x040fe200078e08ff */
[----:B------:R-:W-:Y:S01]  /*04b0*/  VIADD R5, R4, 0x40 ;  /* 0x0000004004057836 */ /* 0x000fe20000000000 */
[----:B------:R-:W-:Y:S01]  /*04c0*/  IADD3 R0, PT, PT, R3, R0, R3 ;  /* 0x0000000003007210 */ /* 0x000fe20007ffe003 */
[----:B------:R-:W-:Y:S02]  /*04d0*/  VIADD R8, R2, 0x40 ;  /* 0x0000004002087836 */ /* 0x000fe40000000000 */
[----:B------:R-:W-:Y:S01]  /*04e0*/  VIADD R11, R9, 0x40 ;  /* 0x00000040090b7836 */ /* 0x000fe20000000000 */
[----:B------:R1:W-:Y:S01]  /*04f0*/  STS.U16 [R6+0x80], R5 ;  /* 0x0000800506007388 */ /* 0x0003e20000000400 */
[C---:B------:R-:W-:Y:S01]  /*0500*/  IMAD R13, R3.reuse, 0x2, R10 ;  /* 0x00000002030d7824 */ /* 0x040fe200078e020a */
[----:B------:R-:W-:Y:S01]  /*0510*/  ISETP.GE.U32.AND P0, PT, R0, 0x40, PT ;  /* 0x000000400000780c */ /* 0x000fe20003f06070 */
[----:B------:R-:W-:Y:S01]  /*0520*/  VIADD R14, R12, 0x40 ;  /* 0x000000400c0e7836 */ /* 0x000fe20000000000 */
[----:B------:R-:W-:Y:S01]  /*0530*/  STS.U16 [R7+0x80], R8 ;  /* 0x0000800807007388 */ /* 0x000fe20000000400 */
[----:B0-----:R-:W-:-:S03]  /*0540*/  IMAD R4, R3, 0x4, R4 ;  /* 0x0000000403047824 */ /* 0x001fc600078e0204 */
[----:B------:R0:W-:Y:S01]  /*0550*/  STS.U16 [R7], R2 ;  /* 0x0000000207007388 */ /* 0x0001e20000000400 */
[C-C-:B-1----:R-:W-:Y:S01]  /*0560*/  IMAD R5, R3.reuse, 0x4, R2.reuse ;  /* 0x0000000403057824 */ /* 0x142fe200078e0202 */
[----:B------:R-:W-:Y:S02]  /*0570*/  LEA R6, R3, R6, 0x3 ;  /* 0x0000000603067211 */ /* 0x000fe400078e18ff */
[----:B------:R1:W-:Y:S04]  /*0580*/  STS.U16 [R10], R9 ;  /* 0x000000090a007388 */ /* 0x0003e80000000400 */
[----:B------:R1:W-:Y:S01]  /*0590*/  STS.U16 [R10+0x80], R11 ;  /* 0x0000800b0a007388 */ /* 0x0003e20000000400 */
[----:B0-----:R-:W-:-:S03]  /*05a0*/  PRMT R2, R5, 0x7610, R2 ;  /* 0x0000761005027816 */ /* 0x001fc60000000002 */
[----:B------:R1:W-:Y:S04]  /*05b0*/  STS.U16 [R13], R12 ;  /* 0x0000000c0d007388 */ /* 0x0003e80000000400 */
[----:B------:R1:W-:Y:S01]  /*05c0*/  STS.U16 [R13+0x80], R14 ;  /* 0x0000800e0d007388 */ /* 0x0003e20000000400 */
[----:B------:R-:W-:Y:S05]  /*05d0*/  @!P0 BRA `(.L_x_5) ;  /* 0xfffffffc009c8947 */ /* 0x000fea000383ffff */
.L_x_1:
[----:B------:R-:W-:Y:S05]  /*05e0*/  BSYNC.RECONVERGENT B0 ;  /* 0x0000000000007941 */ /* 0x000fea0003800200 */
.L_x_0:
[----:B------:R-:W0:Y:S08]  /*05f0*/  S2UR UR5, SR_CgaCtaId ;  /* 0x00000000000579c3 */ /* 0x000e300000008800 */
[----:B------:R-:W-:Y:S01]  /*0600*/  BAR.SYNC.DEFER_BLOCKING 0x0 ;  /* 0x0000000000007b1d */ /* 0x000fe20000010000 */
[----:B------:R-:W-:Y:S01]  /*0610*/  IMAD.SHL.U32 R0, R16, 0x10, RZ ;  /* 0x0000001010007824 */ /* 0x000fe200078e00ff */
[----:B------:R-:W-:Y:S01]  /*0620*/  MOV R2, 0x0 ;  /* 0x0000000000027802 */ /* 0x000fe20000000f00 */
[----:B------:R-:W-:-:S02]  /*0630*/  IMAD.MOV.U32 R6, RZ, RZ, R26 ;  /* 0x000000ffff067224 */ /* 0x000fc400078e001a */
[----:B------:R-:W-:Y:S01]  /*0640*/  IMAD.MOV.U32 R7, RZ, RZ, R23 ;  /* 0x000000ffff077224 */ /* 0x000fe200078e0017 */
[----:B------:R-:W-:Y:S01]  /*0650*/  UMOV UR4, 0x400 ;  /* 0x0000040000047882 */ /* 0x000fe20000000000 */
[C---:B------:R-:W-:Y:S01]  /*0660*/  LOP3.LUT R24, R0.reuse, 0x80, RZ, 0xc0, !PT ;  /* 0x0000008000187812 */ /* 0x040fe200078ec0ff */
[----:B-1----:R1:W2:Y:S01]  /*0670*/  LDC.64 R8, c[0x4][R2] ;  /* 0x0100000002087b82 */ /* 0x0022a20000000a00 */
[----:B------:R-:W-:Y:S01]  /*0680*/  LOP3.LUT R3, R0, 0x70, RZ, 0xc0, !PT ;  /* 0x0000007000037812 */ /* 0x000fe200078ec0ff */
[----:B0-----:R-:W-:-:S06]  /*0690*/  ULEA UR4, UR5, UR4, 0x18 ;  /* 0x0000000405047291 */ /* 0x001fcc000f8ec0ff */
[----:B------:R-:W-:Y:S02]  /*06a0*/  IADD3 R24, PT, PT, R3, UR4, R24 ;  /* 0x0000000403187c10 */ /* 0x000fe4000fffe018 */
[----:B------:R-:W-:-:S03]  /*06b0*/  LEA R22, R16, UR4, 0x2 ;  /* 0x0000000410167c11 */ /* 0x000fc6000f8e10ff */
[----:B------:R-:W0:Y:S01]  /*06c0*/  LDCU.64 UR4, c[0x4][0x8] ;  /* 0x01000100ff0477ac */ /* 0x000e220008000a00 */
[----:B------:R-:W3:Y:S01]  /*06d0*/  LDSM.16.M88.2 R24, [R24] ;  /* 0x000000001818783b */ /* 0x000ee20000000100 */
[----:B------:R-:W-:Y:S01]  /*06e0*/  BAR.SYNC.DEFER_BLOCKING 0x0 ;  /* 0x0000000000007b1d */ /* 0x000fe20000010000 */
[----:B0-----:R-:W-:Y:S02]  /*06f0*/  IMAD.U32 R4, RZ, RZ, UR4 ;  /* 0x00000004ff047e24 */ /* 0x001fe4000f8e00ff */
[----:B------:R-:W-:-:S03]  /*0700*/  IMAD.U32 R5, RZ, RZ, UR5 ;  /* 0x00000005ff057e24 */ /* 0x000fc6000f8e00ff */
[----:B------:R-:W0:Y:S01]  /*0710*/  LDS.U16 R17, [R22] ;  /* 0x0000000016117984 */ /* 0x000e220000000400 */
[----:B---3--:R-:W-:Y:S02]  /*0720*/  SHF.R.U32.HI R19, RZ, 0x10, R24 ;  /* 0x00000010ff137819 */ /* 0x008fe40000011618 */
[----:B------:R-:W-:-:S05]  /*0730*/  LOP3.LUT R18, R24, 0xffff, RZ, 0xc0, !PT ;  /* 0x0000ffff18127812 */ /* 0x000fca00078ec0ff */
[----:B0-2---:R1:W-:Y:S02]  /*0740*/  STL.128 [R1], R16 ;  /* 0x0000001001007387 */ /* 0x0053e40000100c00 */
[----:B------:R-:W-:-:S07]  /*0750*/  LEPC R20, `(.L_x_6) ;  /* 0x000000001014794e */ /* 0x000fce0000000000 */
[----:B-1----:R-:W-:Y:S05]  /*0760*/  CALL.ABS.NOINC R8 ;  /* 0x0000000008007343 */ /* 0x002fea0003c00000 */
.L_x_6:
[----:B------:R-:W0:Y:S01]  /*0770*/  LDS.U16 R17, [R22+0x80] ;  /* 0x0000800016117984 */ /* 0x000e220000000400 */
[----:B------:R-:W-:Y:S01]  /*0780*/  SHF.R.U32.HI R19, RZ, 0x10, R25 ;  /* 0x00000010ff137819 */ /* 0x000fe20000011619 */
[----:B------:R-:W1:Y:S01]  /*0790*/  LDC.64 R2, c[0x4][R2] ;  /* 0x0100000002027b82 */ /* 0x000e620000000a00 */
[----:B------:R-:W-:Y:S01]  /*07a0*/  LOP3.LUT R18, R25, 0xffff, RZ, 0xc0, !PT ;  /* 0x0000ffff19127812 */ /* 0x000fe200078ec0ff */
[----:B------:R-:W2:Y:S01]  /*07b0*/  LDCU.64 UR4, c[0x4][0x8] ;  /* 0x01000100ff0477ac */ /* 0x000ea20008000a00 */
[----:B------:R-:W-:Y:S02]  /*07c0*/  IMAD.MOV.U32 R6, RZ, RZ, R26 ;  /* 0x000000ffff067224 */ /* 0x000fe400078e001a */
[----:B------:R-:W-:Y:S01]  /*07d0*/  IMAD.MOV.U32 R7, RZ, RZ, R23 ;  /* 0x000000ffff077224 */ /* 0x000fe200078e0017 */
[----:B--2---:R-:W-:Y:S01]  /*07e0*/  MOV R4, UR4 ;  /* 0x0000000400047c02 */ /* 0x004fe20008000f00 */
[----:B------:R-:W-:Y:S01]  /*07f0*/  IMAD.U32 R5, RZ, RZ, UR5 ;  /* 0x00000005ff057e24 */ /* 0x000fe2000f8e00ff */
[----:B0-----:R0:W-:Y:S06]  /*0800*/  STL.128 [R1], R16 ;  /* 0x0000001001007387 */ /* 0x0011ec0000100c00 */
[----:B------:R-:W-:-:S07]  /*0810*/  LEPC R20, `(.L_x_7) ;  /* 0x000000001014794e */ /* 0x000fce0000000000 */
[----:B01----:R-:W-:Y:S05]  /*0820*/  CALL.ABS.NOINC R2 ;  /* 0x0000000002007343 */ /* 0x003fea0003c00000 */
.L_x_7:
[----:B------:R-:W-:Y:S05]  /*0830*/  EXIT ;  /* 0x000000000000794d */ /* 0x000fea0003800000 */
.L_x_8:
[----:B------:R-:W-:-:S00]  /*0840*/  BRA `(.L_x_8) ;  /* 0xfffffffc00fc7947 */ /* 0x000fc0000383ffff */
[----:B------:R-:W-:-:S00]  /*0850*/  NOP ;  /* 0x0000000000007918 */ /* 0x000fc00000000000 */
        /* <DEDUP_REMOVED lines=10> */
.L_x_9:


//--------------------- .nv.global.init           --------------------------
	.section	.nv.global.init,"aw",@progbits
.nv.global.init:
	.type		$str,@object
	.size		$str,(.L_0 - $str)
$str:
        /*0000*/ 	.byte	0x25, 0x64, 0x20, 0x2d, 0x3e, 0x20, 0x25, 0x64, 0x20, 0x20, 0x25, 0x64, 0x20, 0x20, 0x20, 0x25
        /*0010*/ 	.byte	0x64, 0x20, 0x20, 0x20, 0x0a, 0x00
.L_0:


//--------------------- .nv.shared._Z8ldmatrixPt  --------------------------
	.section	.nv.shared._Z8ldmatrixPt,"aw",@nobits
	.sectionflags	@""
	.align	2
.nv.shared._Z8ldmatrixPt:
	.zero		1280


//--------------------- .nv.shared.reserved.0     --------------------------
	.section	.nv.shared.reserved.0,"aw",@nobits
	.weak		__nv_reservedSMEM_offset_0_alias
	.size		__nv_reservedSMEM_offset_0_alias, 0, 64
	.other		__nv_reservedSMEM_offset_0_alias,@"STO_CUDA_RESERVED_SHARED STV_DEFAULT"
__nv_reservedSMEM_offset_0_alias:
	.zero		0
	.zero		64


//--------------------- .nv.constant0._Z8ldmatrixPt --------------------------
	.section	.nv.constant0._Z8ldmatrixPt,"a",@progbits
	.sectionflags	@""
	.align	4
.nv.constant0._Z8ldmatrixPt:
	.zero		904


//--------------------- SYMBOLS --------------------------

	.type		.nv.reservedSmem.offset0,@object
	.size		.nv.reservedSmem.offset0,0x4
	.type		.nv.reservedSmem.cap,@object
	.size		.nv.reservedSmem.cap,0x4
	.type		vprintf,@function
